//
// Generated by NVIDIA NVVM Compiler
//
// Compiler Build ID: CL-36424714
// Cuda compilation tools, release 13.0, V13.0.88
// Based on NVVM 20.0.0
//

.version 9.0
.target sm_100
.address_size 64

	// .globl	_Z18euclidean_vec_normPfS_

.visible .entry _Z18euclidean_vec_normPfS_(
	.param .u64 .ptr .align 1 _Z18euclidean_vec_normPfS__param_0,
	.param .u64 .ptr .align 1 _Z18euclidean_vec_normPfS__param_1
)
{
	.reg .pred 	%p<3>;
	.reg .b32 	%r<10>;
	.reg .b32 	%f<20>;
	.reg .b64 	%rd<13>;

	ld.param.u64 	%rd5, [_Z18euclidean_vec_normPfS__param_0];
	ld.param.u64 	%rd6, [_Z18euclidean_vec_normPfS__param_1];
	mov.u32 	%r4, %ntid.y;
	mov.u32 	%r5, %ctaid.y;
	mov.u32 	%r6, %tid.y;
	mad.lo.s32 	%r1, %r4, %r5, %r6;
	setp.gt.u32 	%p1, %r1, 99;
	@%p1 bra 	$L__BB0_3;
	cvta.to.global.u64 	%rd7, %rd6;
	mul.lo.s32 	%r8, %r1, 200;
	mul.wide.u32 	%rd8, %r1, 4;
	add.s64 	%rd1, %rd7, %rd8;
	ld.global.f32 	%f19, [%rd1];
	mul.wide.u32 	%rd9, %r8, 4;
	cvta.to.global.u64 	%rd10, %rd5;
	add.s64 	%rd11, %rd9, %rd10;
	add.s64 	%rd12, %rd11, 16;
	mov.b32 	%r9, 0;
$L__BB0_2:
	ld.global.f32 	%f4, [%rd12+-16];
	fma.rn.f32 	%f5, %f4, %f4, %f19;
	st.global.f32 	[%rd1], %f5;
	ld.global.f32 	%f6, [%rd12+-12];
	fma.rn.f32 	%f7, %f6, %f6, %f5;
	st.global.f32 	[%rd1], %f7;
	ld.global.f32 	%f8, [%rd12+-8];
	fma.rn.f32 	%f9, %f8, %f8, %f7;
	st.global.f32 	[%rd1], %f9;
	ld.global.f32 	%f10, [%rd12+-4];
	fma.rn.f32 	%f11, %f10, %f10, %f9;
	st.global.f32 	[%rd1], %f11;
	ld.global.f32 	%f12, [%rd12];
	fma.rn.f32 	%f13, %f12, %f12, %f11;
	st.global.f32 	[%rd1], %f13;
	ld.global.f32 	%f14, [%rd12+4];
	fma.rn.f32 	%f15, %f14, %f14, %f13;
	st.global.f32 	[%rd1], %f15;
	ld.global.f32 	%f16, [%rd12+8];
	fma.rn.f32 	%f17, %f16, %f16, %f15;
	st.global.f32 	[%rd1], %f17;
	ld.global.f32 	%f18, [%rd12+12];
	fma.rn.f32 	%f19, %f18, %f18, %f17;
	st.global.f32 	[%rd1], %f19;
	add.s32 	%r9, %r9, 8;
	add.s64 	%rd12, %rd12, 32;
	setp.ne.s32 	%p2, %r9, 200;
	@%p2 bra 	$L__BB0_2;
$L__BB0_3:
	ret;

}


// ===== COMPILED SASS (sm_100) =====

	.target	sm_100

	.elftype	@"ET_EXEC"


//--------------------- .note.nv.tkinfo           --------------------------
	.section	.note.nv.tkinfo,"",@"SHT_NOTE"
	.sectionflags	@"SHF_NOTE_NV_TKINFO"
	.tkinfo
        /*0018*/ 	.word	0x00000002
        /*0030*/ 	.string	""
        /*0030*/ 	.string	"ptxas"
        /*0030*/ 	.string	"Cuda compilation tools, release 13.0, V13.0.88"
        /*0030*/ 	.string	"Build cuda_13.0.r13.0/compiler.36424714_0"
        /*0030*/ 	.string	"-arch sm_100 -m 64 "



//--------------------- .note.nv.cuinfo           --------------------------
	.section	.note.nv.cuinfo,"",@"SHT_NOTE"
	.sectionflags	@"SHF_NOTE_NV_CUINFO"
        /*0018*/ 	.short	0x0002
        /*001a*/ 	.short	0x0064
        /*001c*/ 	.short	0x0082
	.zero		2


//--------------------- .nv.info                  --------------------------
	.section	.nv.info,"",@"SHT_CUDA_INFO"
	.align	4


	//----- nvinfo : EIATTR_REGCOUNT
	.align		4
        /*0000*/ 	.byte	0x04, 0x2f
        /*0002*/ 	.short	(.L_1 - .L_0)
	.align		4
.L_0:
        /*0004*/ 	.word	index@(_Z18euclidean_vec_normPfS_)
        /*0008*/ 	.word	0x00000012


	//----- nvinfo : EIATTR_FRAME_SIZE
	.align		4
.L_1:
        /*000c*/ 	.byte	0x04, 0x11
        /*000e*/ 	.short	(.L_3 - .L_2)
	.align		4
.L_2:
        /*0010*/ 	.word	index@(_Z18euclidean_vec_normPfS_)
        /*0014*/ 	.word	0x00000000


	//----- nvinfo : EIATTR_MIN_STACK_SIZE
	.align		4
.L_3:
        /*0018*/ 	.byte	0x04, 0x12
        /*001a*/ 	.short	(.L_5 - .L_4)
	.align		4
.L_4:
        /*001c*/ 	.word	index@(_Z18euclidean_vec_normPfS_)
        /*0020*/ 	.word	0x00000000
.L_5:


//--------------------- .nv.compat                --------------------------
	.section	.nv.compat,"",@"SHT_CUDA_COMPAT_INFO"
	.align	4
        /*0000*/ 	.byte	0x02, 0x09, 0x00, 0x00, 0x02, 0x02, 0x01, 0x00, 0x02, 0x05, 0x05, 0x00, 0x03, 0x07, 0x01, 0x01
        /*0010*/ 	.byte	0x02, 0x03, 0x00, 0x00, 0x02, 0x06, 0x01, 0x00, 0x04, 0x0b, 0x08, 0x00, 0x09, 0x00, 0x00, 0x00
        /*0020*/ 	.byte	0x00, 0x00, 0x00, 0x00


//--------------------- .nv.info._Z18euclidean_vec_normPfS_ --------------------------
	.section	.nv.info._Z18euclidean_vec_normPfS_,"",@"SHT_CUDA_INFO"
	.sectionflags	@""
	.align	4


	//----- nvinfo : EIATTR_CUDA_API_VERSION
	.align		4
        /*0000*/ 	.byte	0x04, 0x37
        /*0002*/ 	.short	(.L_7 - .L_6)
.L_6:
        /*0004*/ 	.word	0x00000082


	//----- nvinfo : EIATTR_KPARAM_INFO
	.align		4
.L_7:
        /*0008*/ 	.byte	0x04, 0x17
        /*000a*/ 	.short	(.L_9 - .L_8)
.L_8:
        /*000c*/ 	.word	0x00000000
        /*0010*/ 	.short	0x0001
        /*0012*/ 	.short	0x0008
        /*0014*/ 	.byte	0x00, 0xf5, 0x21, 0x00


	//----- nvinfo : EIATTR_KPARAM_INFO
	.align		4
.L_9:
        /*0018*/ 	.byte	0x04, 0x17
        /*001a*/ 	.short	(.L_11 - .L_10)
.L_10:
        /*001c*/ 	.word	0x00000000
        /*0020*/ 	.short	0x0000
        /*0022*/ 	.short	0x0000
        /*0024*/ 	.byte	0x00, 0xf5, 0x21, 0x00


	//----- nvinfo : EIATTR_SPARSE_MMA_MASK
	.align		4
.L_11:
        /*0028*/ 	.byte	0x03, 0x50
        /*002a*/ 	.short	0x0000


	//----- nvinfo : EIATTR_MAXREG_COUNT
	.align		4
        /*002c*/ 	.byte	0x03, 0x1b
        /*002e*/ 	.short	0x00ff


	//----- nvinfo : EIATTR_MERCURY_ISA_VERSION
	.align		4
        /*0030*/ 	.byte	0x03, 0x5f
        /*0032*/ 	.short	0x0101


	//----- nvinfo : EIATTR_VRC_CTA_INIT_COUNT
	.align		4
        /*0034*/ 	.byte	0x02, 0x4a
	.zero		1
	.zero		1


	//----- nvinfo : EIATTR_EXIT_INSTR_OFFSETS
	.align		4
        /*0038*/ 	.byte	0x04, 0x1c
        /*003a*/ 	.short	(.L_13 - .L_12)


	//   ....[0]....
.L_12:
        /*003c*/ 	.word	0x00000060


	//   ....[1]....
        /*0040*/ 	.word	0x00000f00


	//----- nvinfo : EIATTR_CBANK_PARAM_SIZE
	.align		4
.L_13:
        /*0044*/ 	.byte	0x03, 0x19
        /*0046*/ 	.short	0x0010


	//----- nvinfo : EIATTR_PARAM_CBANK
	.align		4
        /*0048*/ 	.byte	0x04, 0x0a
        /*004a*/ 	.short	(.L_15 - .L_14)
	.align		4
.L_14:
        /*004c*/ 	.word	index@(.nv.constant0._Z18euclidean_vec_normPfS_)
        /*0050*/ 	.short	0x0380
        /*0052*/ 	.short	0x0010


	//----- nvinfo : EIATTR_SW_WAR
	.align		4
.L_15:
        /*0054*/ 	.byte	0x04, 0x36
        /*0056*/ 	.short	(.L_17 - .L_16)
.L_16:
        /*0058*/ 	.word	0x00000008
.L_17:


//--------------------- .nv.callgraph             --------------------------
	.section	.nv.callgraph,"",@"SHT_CUDA_CALLGRAPH"
	.align	4
	.sectionentsize	8
	.align		4
        /*0000*/ 	.word	0x00000000
	.align		4
        /*0004*/ 	.word	0xffffffff
	.align		4
        /*0008*/ 	.word	0x00000000
	.align		4
        /*000c*/ 	.word	0xfffffffe
	.align		4
        /*0010*/ 	.word	0x00000000
	.align		4
        /*0014*/ 	.word	0xfffffffd
	.align		4
        /*0018*/ 	.word	0x00000000
	.align		4
        /*001c*/ 	.word	0xfffffffc


//--------------------- .text._Z18euclidean_vec_normPfS_ --------------------------
	.section	.text._Z18euclidean_vec_normPfS_,"ax",@progbits
	.align	128
        .global         _Z18euclidean_vec_normPfS_
        .type           _Z18euclidean_vec_normPfS_,@function
        .size           _Z18euclidean_vec_normPfS_,(.L_x_2 - _Z18euclidean_vec_normPfS_)
        .other          _Z18euclidean_vec_normPfS_,@"STO_CUDA_ENTRY STV_DEFAULT"
_Z18euclidean_vec_normPfS_:
.text._Z18euclidean_vec_normPfS_:
[----:B------:R-:W-:Y:S01]  /*0000*/  LDC R1, c[0x0][0x37c] ;  /* 0x0000df00ff017b82 */ /* 0x000fe20000000800 */
[----:B------:R-:W0:Y:S01]  /*0010*/  S2R R7, SR_CTAID.Y ;  /* 0x0000000000077919 */ /* 0x000e220000002600 */
[----:B------:R-:W0:Y:S01]  /*0020*/  LDCU UR4, c[0x0][0x364] ;  /* 0x00006c80ff0477ac */ /* 0x000e220008000800 */
[----:B------:R-:W0:Y:S02]  /*0030*/  S2R R0, SR_TID.Y ;  /* 0x0000000000007919 */ /* 0x000e240000002200 */
[----:B0-----:R-:W-:-:S05]  /*0040*/  IMAD R7, R7, UR4, R0 ;  /* 0x0000000407077c24 */ /* 0x001fca000f8e0200 */
[----:B------:R-:W-:-:S13]  /*0050*/  ISETP.GT.U32.AND P0, PT, R7, 0x63, PT ;  /* 0x000000630700780c */ /* 0x000fda0003f04070 */
[----:B------:R-:W-:Y:S05]  /*0060*/  @P0 EXIT ;  /* 0x000000000000094d */ /* 0x000fea0003800000 */
[----:B------:R-:W0:Y:S01]  /*0070*/  LDC.64 R2, c[0x0][0x388] ;  /* 0x0000e200ff027b82 */ /* 0x000e220000000a00 */
[----:B------:R-:W1:Y:S01]  /*0080*/  LDCU.64 UR6, c[0x0][0x358] ;  /* 0x00006b00ff0677ac */ /* 0x000e620008000a00 */
[----:B------:R-:W-:-:S06]  /*0090*/  IMAD R9, R7, 0xc8, RZ ;  /* 0x000000c807097824 */ /* 0x000fcc00078e02ff */
[----:B------:R-:W2:Y:S01]  /*00a0*/  LDC.64 R4, c[0x0][0x380] ;  /* 0x0000e000ff047b82 */ /* 0x000ea20000000a00 */
[----:B0-----:R-:W-:-:S05]  /*00b0*/  IMAD.WIDE.U32 R2, R7, 0x4, R2 ;  /* 0x0000000407027825 */ /* 0x001fca00078e0002 */
[----:B-1----:R-:W3:Y:S01]  /*00c0*/  LDG.E R0, desc[UR6][R2.64] ;  /* 0x0000000602007981 */ /* 0x002ee2000c1e1900 */
[----:B--2---:R-:W-:-:S05]  /*00d0*/  IMAD.WIDE.U32 R4, R9, 0x4, R4 ;  /* 0x0000000409047825 */ /* 0x004fca00078e0004 */
[----:B------:R-:W3:Y:S02]  /*00e0*/  LDG.E R7, desc[UR6][R4.64] ;  /* 0x0000000604077981 */ /* 0x000ee4000c1e1900 */
[----:B---3--:R-:W-:-:S05]  /*00f0*/  FFMA R7, R7, R7, R0 ;  /* 0x0000000707077223 */ /* 0x008fca0000000000 */
[----:B------:R-:W-:Y:S04]  /*0100*/  STG.E desc[UR6][R2.64], R7 ;  /* 0x0000000702007986 */ /* 0x000fe8000c101906 */
[----:B------:R-:W2:Y:S02]  /*0110*/  LDG.E R0, desc[UR6][R4.64+0x4] ;  /* 0x0000040604007981 */ /* 0x000ea4000c1e1900 */
[----:B--2---:R-:W-:-:S05]  /*0120*/  FFMA R9, R0, R0, R7 ;  /* 0x0000000000097223 */ /* 0x004fca0000000007 */
[----:B------:R0:W-:Y:S04]  /*0130*/  STG.E desc[UR6][R2.64], R9 ;  /* 0x0000000902007986 */ /* 0x0001e8000c101906 */
[----:B------:R-:W2:Y:S02]  /*0140*/  LDG.E R0, desc[UR6][R4.64+0x8] ;  /* 0x0000080604007981 */ /* 0x000ea4000c1e1900 */
[----:B--2---:R-:W-:-:S05]  /*0150*/  FFMA R11, R0, R0, R9 ;  /* 0x00000000000b7223 */ /* 0x004fca0000000009 */
[----:B------:R1:W-:Y:S04]  /*0160*/  STG.E desc[UR6][R2.64], R11 ;  /* 0x0000000b02007986 */ /* 0x0003e8000c101906 */
[----:B------:R-:W2:Y:S02]  /*0170*/  LDG.E R0, desc[UR6][R4.64+0xc] ;  /* 0x00000c0604007981 */ /* 0x000ea4000c1e1900 */
[----:B--2---:R-:W-:-:S05]  /*0180*/  FFMA R13, R0, R0, R11 ;  /* 0x00000000000d7223 */ /* 0x004fca000000000b */
[----:B------:R2:W-:Y:S04]  /*0190*/  STG.E desc[UR6][R2.64], R13 ;  /* 0x0000000d02007986 */ /* 0x0005e8000c101906 */
[----:B------:R-:W3:Y:S02]  /*01a0*/  LDG.E R0, desc[UR6][R4.64+0x10] ;  /* 0x0000100604007981 */ /* 0x000ee4000c1e1900 */
[----:B---3--:R-:W-:-:S05]  /*01b0*/  FFMA R15, R0, R0, R13 ;  /* 0x00000000000f7223 */ /* 0x008fca000000000d */
[----:B------:R3:W-:Y:S04]  /*01c0*/  STG.E desc[UR6][R2.64], R15 ;  /* 0x0000000f02007986 */ /* 0x0007e8000c101906 */
[----:B------:R-:W0:Y:S02]  /*01d0*/  LDG.E R0, desc[UR6][R4.64+0x14] ;  /* 0x0000140604007981 */ /* 0x000e24000c1e1900 */
[----:B0-----:R-:W-:-:S05]  /*01e0*/  FFMA R9, R0, R0, R15 ;  /* 0x0000000000097223 */ /* 0x001fca000000000f */
[----:B------:R3:W-:Y:S04]  /*01f0*/  STG.E desc[UR6][R2.64], R9 ;  /* 0x0000000902007986 */ /* 0x0007e8000c101906 */
[----:B------:R-:W1:Y:S02]  /*0200*/  LDG.E R0, desc[UR6][R4.64+0x18] ;  /* 0x0000180604007981 */ /* 0x000e64000c1e1900 */
[----:B-1----:R-:W-:-:S05]  /*0210*/  FFMA R11, R0, R0, R9 ;  /* 0x00000000000b7223 */ /* 0x002fca0000000009 */
[----:B------:R3:W-:Y:S04]  /*0220*/  STG.E desc[UR6][R2.64], R11 ;  /* 0x0000000b02007986 */ /* 0x0007e8000c101906 */
[----:B------:R-:W4:Y:S01]  /*0230*/  LDG.E R0, desc[UR6][R4.64+0x1c] ;  /* 0x00001c0604007981 */ /* 0x000f22000c1e1900 */
[----:B------:R-:W-:Y:S01]  /*0240*/  UMOV UR4, 0x8 ;  /* 0x0000000800047882 */ /* 0x000fe20000000000 */
[----:B----4-:R-:W-:-:S05]  /*0250*/  FFMA R7, R0, R0, R11 ;  /* 0x0000000000077223 */ /* 0x010fca000000000b */
[----:B------:R3:W-:Y:S01]  /*0260*/  STG.E desc[UR6][R2.64], R7 ;  /* 0x0000000702007986 */ /* 0x0007e2000c101906 */
[----:B------:R-:W-:-:S04]  /*0270*/  IADD3 R0, P0, PT, R4, 0x30, RZ ;  /* 0x0000003004007810 */ /* 0x000fc80007f1e0ff */
[----:B--2---:R-:W-:-:S09]  /*0280*/  IADD3.X R13, PT, PT, RZ, R5, RZ, P0, !PT ;  /* 0x00000005ff0d7210 */ /* 0x004fd200007fe4ff */
.L_x_0:
[----:B------:R-:W-:Y:S02]  /*0290*/  MOV R4, R0 ;  /* 0x0000000000047202 */ /* 0x000fe40000000f00 */
[----:B------:R-:W-:-:S05]  /*02a0*/  MOV R5, R13 ;  /* 0x0000000d00057202 */ /* 0x000fca0000000f00 */
[----:B------:R-:W3:Y:S02]  /*02b0*/  LDG.E R0, desc[UR6][R4.64+-0x10] ;  /* 0xfffff00604007981 */ /* 0x000ee4000c1e1900 */
[----:B---34-:R-:W-:-:S05]  /*02c0*/  FFMA R7, R0, R0, R7 ;  /* 0x0000000000077223 */ /* 0x018fca0000000007 */
        /* <DEDUP_REMOVED lines=168> */
[----:B------:R-:W-:Y:S04]  /*0d50*/  STG.E desc[UR6][R2.64], R7 ;  /* 0x0000000702007986 */ /* 0x000fe8000c101906 */
        /* <DEDUP_REMOVED lines=18> */
[----:B------:R-:W3:Y:S01]  /*0e80*/  LDG.E R0, desc[UR6][R4.64+0xec] ;  /* 0x0000ec0604007981 */ /* 0x000ee2000c1e1900 */
[----:B------:R-:W-:-:S04]  /*0e90*/  UIADD3 UR4, UPT, UPT, UR4, 0x40, URZ ;  /* 0x0000004004047890 */ /* 0x000fc8000fffe0ff */
[----:B------:R-:W-:Y:S01]  /*0ea0*/  UISETP.NE.AND UP0, UPT, UR4, 0xc8, UPT ;  /* 0x000000c80400788c */ /* 0x000fe2000bf05270 */
[----:B---3--:R-:W-:Y:S01]  /*0eb0*/  FFMA R7, R0, R0, R11 ;  /* 0x0000000000077223 */ /* 0x008fe2000000000b */
[----:B------:R-:W-:-:S04]  /*0ec0*/  IADD3 R0, P0, PT, R4, 0x100, RZ ;  /* 0x0000010004007810 */ /* 0x000fc80007f1e0ff */
[----:B------:R4:W-:Y:S01]  /*0ed0*/  STG.E desc[UR6][R2.64], R7 ;  /* 0x0000000702007986 */ /* 0x0009e2000c101906 */
[----:B--2---:R-:W-:Y:S02]  /*0ee0*/  IADD3.X R13, PT, PT, RZ, R5, RZ, P0, !PT ;  /* 0x00000005ff0d7210 */ /* 0x004fe400007fe4ff */
[----:B------:R-:W-:Y:S06]  /*0ef0*/  BRA.U UP0, `(.L_x_0) ;  /* 0xfffffff100e47547 */ /* 0x000fec000b83ffff */
[----:B------:R-:W-:Y:S05]  /*0f00*/  EXIT ;  /* 0x000000000000794d */ /* 0x000fea0003800000 */
.L_x_1:
[----:B------:R-:W-:-:S00]  /*0f10*/  BRA `(.L_x_1) ;  /* 0xfffffffc00fc7947 */ /* 0x000fc0000383ffff */
[----:B------:R-:W-:-:S00]  /*0f20*/  NOP ;  /* 0x0000000000007918 */ /* 0x000fc00000000000 */
        /* <DEDUP_REMOVED lines=13> */
.L_x_2:


//--------------------- .nv.shared.reserved.0     --------------------------
	.section	.nv.shared.reserved.0,"aw",@nobits
	.weak		__nv_reservedSMEM_offset_0_alias
	.size		__nv_reservedSMEM_offset_0_alias, 0, 64
	.other		__nv_reservedSMEM_offset_0_alias,@"STO_CUDA_RESERVED_SHARED STV_DEFAULT"
__nv_reservedSMEM_offset_0_alias:
	.zero		0
	.zero		64


//--------------------- .nv.constant0._Z18euclidean_vec_normPfS_ --------------------------
	.section	.nv.constant0._Z18euclidean_vec_normPfS_,"a",@progbits
	.sectionflags	@""
	.align	4
.nv.constant0._Z18euclidean_vec_normPfS_:
	.zero		912


//--------------------- SYMBOLS --------------------------

	.type		.nv.reservedSmem.offset0,@object
	.size		.nv.reservedSmem.offset0,0x4
